	.headerflags	@"EF_CUDA_TEXMODE_UNIFIED EF_CUDA_64BIT_ADDRESS EF_CUDA_ACCELERATORS EF_CUDA_SM90 EF_CUDA_VIRTUAL_SM(EF_CUDA_SM90)"
	.elftype	@"ET_EXEC"


//--------------------- .nv.info                  --------------------------
	.section	.nv.info,"",@"SHT_CUDA_INFO"
	.align	4


	//----- nvinfo : EIATTR_REGCOUNT
	.align		4
        /*0000*/ 	.byte	0x04, 0x2f
        /*0002*/ 	.short	(.L_1 - .L_0)
	.align		4
.L_0:
        /*0004*/ 	.word	index@(triton_poi_fused_convolution_max_pool2d_with_indices_relu_19)
        /*0008*/ 	.word	0x00000022


	//----- nvinfo : EIATTR_MIN_STACK_SIZE
	.align		4
.L_1:
        /*000c*/ 	.byte	0x04, 0x12
        /*000e*/ 	.short	(.L_3 - .L_2)
	.align		4
.L_2:
        /*0010*/ 	.word	index@(triton_poi_fused_convolution_max_pool2d_with_indices_relu_19)
        /*0014*/ 	.word	0x00000000


	//----- nvinfo : EIATTR_FRAME_SIZE
	.align		4
.L_3:
        /*0018*/ 	.byte	0x04, 0x11
        /*001a*/ 	.short	(.L_5 - .L_4)
	.align		4
.L_4:
        /*001c*/ 	.word	index@(triton_poi_fused_convolution_max_pool2d_with_indices_relu_19)
        /*0020*/ 	.word	0x00000000


	//----- nvinfo : EIATTR_MIN_STACK_SIZE
	.align		4
.L_5:
        /*0024*/ 	.byte	0x04, 0x12
        /*0026*/ 	.short	(.L_7 - .L_6)
	.align		4
.L_6:
        /*0028*/ 	.word	index@(triton_poi_fused_convolution_max_pool2d_with_indices_relu_19)
        /*002c*/ 	.word	0x00000000
.L_7:


//--------------------- .nv.info.triton_poi_fused_convolution_max_pool2d_with_indices_relu_19 --------------------------
	.section	.nv.info.triton_poi_fused_convolution_max_pool2d_with_indices_relu_19,"",@"SHT_CUDA_INFO"
	.sectionflags	@""
	.align	4


	//----- nvinfo : EIATTR_CUDA_API_VERSION
	.align		4
        /*0000*/ 	.byte	0x04, 0x37
        /*0002*/ 	.short	(.L_9 - .L_8)
.L_8:
        /*0004*/ 	.word	0x0000007c


	//----- nvinfo : EIATTR_KPARAM_INFO
	.align		4
.L_9:
        /*0008*/ 	.byte	0x04, 0x17
        /*000a*/ 	.short	(.L_11 - .L_10)
.L_10:
        /*000c*/ 	.word	0x00000000
        /*0010*/ 	.short	0x0002
        /*0012*/ 	.short	0x0010
        /*0014*/ 	.byte	0x00, 0xf0, 0x11, 0x00


	//----- nvinfo : EIATTR_KPARAM_INFO
	.align		4
.L_11:
        /*0018*/ 	.byte	0x04, 0x17
        /*001a*/ 	.short	(.L_13 - .L_12)
.L_12:
        /*001c*/ 	.word	0x00000000
        /*0020*/ 	.short	0x0001
        /*0022*/ 	.short	0x0008
        /*0024*/ 	.byte	0x00, 0xf4, 0x21, 0x00


	//----- nvinfo : EIATTR_KPARAM_INFO
	.align		4
.L_13:
        /*0028*/ 	.byte	0x04, 0x17
        /*002a*/ 	.short	(.L_15 - .L_14)
.L_14:
        /*002c*/ 	.word	0x00000000
        /*0030*/ 	.short	0x0000
        /*0032*/ 	.short	0x0000
        /*0034*/ 	.byte	0x00, 0xf4, 0x21, 0x00


	//----- nvinfo : EIATTR_SPARSE_MMA_MASK
	.align		4
.L_15:
        /*0038*/ 	.byte	0x03, 0x50
        /*003a*/ 	.short	0x0000


	//----- nvinfo : EIATTR_MAXREG_COUNT
	.align		4
        /*003c*/ 	.byte	0x03, 0x1b
        /*003e*/ 	.short	0x00ff


	//----- nvinfo : EIATTR_EXIT_INSTR_OFFSETS
	.align		4
        /*0040*/ 	.byte	0x04, 0x1c
        /*0042*/ 	.short	(.L_17 - .L_16)


	//   ....[0]....
.L_16:
        /*0044*/ 	.word	0x00000840


	//----- nvinfo : EIATTR_REQNTID
	.align		4
.L_17:
        /*0048*/ 	.byte	0x04, 0x10
        /*004a*/ 	.short	(.L_19 - .L_18)
.L_18:
        /*004c*/ 	.word	0x00000080
        /*0050*/ 	.word	0x00000001
        /*0054*/ 	.word	0x00000001


	//----- nvinfo : EIATTR_CBANK_PARAM_SIZE
	.align		4
.L_19:
        /*0058*/ 	.byte	0x03, 0x19
        /*005a*/ 	.short	0x0014


	//----- nvinfo : EIATTR_PARAM_CBANK
	.align		4
        /*005c*/ 	.byte	0x04, 0x0a
        /*005e*/ 	.short	(.L_21 - .L_20)
	.align		4
.L_20:
        /*0060*/ 	.word	index@(.nv.constant0.triton_poi_fused_convolution_max_pool2d_with_indices_relu_19)
        /*0064*/ 	.short	0x0210
        /*0066*/ 	.short	0x0014


	//----- nvinfo : EIATTR_SW_WAR
	.align		4
.L_21:
        /*0068*/ 	.byte	0x04, 0x36
        /*006a*/ 	.short	(.L_23 - .L_22)
.L_22:
        /*006c*/ 	.word	0x00000008
.L_23:


//--------------------- .nv.callgraph             --------------------------
	.section	.nv.callgraph,"",@"SHT_CUDA_CALLGRAPH"
	.align	4
	.sectionentsize	8
	.align		4
        /*0000*/ 	.word	0x00000000
	.align		4
        /*0004*/ 	.word	0xffffffff
	.align		4
        /*0008*/ 	.word	0x00000000
	.align		4
        /*000c*/ 	.word	0xfffffffe
	.align		4
        /*0010*/ 	.word	0x00000000
	.align		4
        /*0014*/ 	.word	0xfffffffd
	.align		4
        /*0018*/ 	.word	0x00000000
	.align		4
        /*001c*/ 	.word	0xfffffffc


//--------------------- .text.triton_poi_fused_convolution_max_pool2d_with_indices_relu_19 --------------------------
	.section	.text.triton_poi_fused_convolution_max_pool2d_with_indices_relu_19,"ax",@progbits
	.align	128
        .global         triton_poi_fused_convolution_max_pool2d_with_indices_relu_19
        .type           triton_poi_fused_convolution_max_pool2d_with_indices_relu_19,@function
        .size           triton_poi_fused_convolution_max_pool2d_with_indices_relu_19,(.L_x_1 - triton_poi_fused_convolution_max_pool2d_with_indices_relu_19)
        .other          triton_poi_fused_convolution_max_pool2d_with_indices_relu_19,@"STO_CUDA_ENTRY STV_DEFAULT"
triton_poi_fused_convolution_max_pool2d_with_indices_relu_19:
.text.triton_poi_fused_convolution_max_pool2d_with_indices_relu_19:
[----:B------:R-:W-:Y:S01]  /*0000*/  LDC R1, c[0x0][0x28] ;  /* 0x00000a00ff017b82 */ /* 0x000fe20000000800 */
[----:B------:R-:W1:Y:S01]  /*0010*/  S2R R0, SR_TID.X ;  /* 0x0000000000007919 */ /* 0x000e620000002100 */
[----:B------:R-:W-:Y:S01]  /*0020*/  ULDC.64 UR4, c[0x0][0x208] ;  /* 0x0000820000047ab9 */ /* 0x000fe20000000a00 */
[----:B------:R-:W2:Y:S01]  /*0030*/  S2R R3, SR_CTAID.X ;  /* 0x0000000000037919 */ /* 0x000ea20000002500 */
[----:B-1----:R-:W-:Y:S01]  /*0040*/  IMAD.SHL.U32 R0, R0, 0x4, RZ ;  /* 0x0000000400007824 */ /* 0x002fe200078e00ff */
[----:B--2---:R-:W-:-:S04]  /*0050*/  SHF.R.S32.HI R5, RZ, 0x15, R3 ;  /* 0x00000015ff057819 */ /* 0x004fc80000011403 */
[----:B------:R-:W-:Y:S02]  /*0060*/  LOP3.LUT R0, R0, 0x1fc, RZ, 0xc0, !PT ;  /* 0x000001fc00007812 */ /* 0x000fe400078ec0ff */
[----:B------:R-:W-:-:S03]  /*0070*/  SGXT R5, R5, 0x1 ;  /* 0x000000010505781a */ /* 0x000fc60000000200 */
[----:B------:R-:W-:-:S05]  /*0080*/  IMAD R0, R3, 0x400, R0 ;  /* 0x0000040003007824 */ /* 0x000fca00078e0200 */
[----:B------:R-:W-:Y:S02]  /*0090*/  SHF.R.S32.HI R3, RZ, 0x1f, R0 ;  /* 0x0000001fff037819 */ /* 0x000fe40000011400 */
[-C--:B------:R-:W-:Y:S02]  /*00a0*/  LEA.HI R7, R5, R0.reuse, RZ, 0xb ;  /* 0x0000000005077211 */ /* 0x080fe400078f58ff */
[----:B------:R-:W-:Y:S02]  /*00b0*/  LEA.HI R4, R3, R0, RZ, 0x7 ;  /* 0x0000000003047211 */ /* 0x000fe400078f38ff */
[----:B------:R-:W1:Y:S01]  /*00c0*/  LDC.64 R2, c[0x0][0x210] ;  /* 0x00008400ff027b82 */ /* 0x000e620000000a00 */
[----:B------:R-:W-:Y:S01]  /*00d0*/  IMAD.SHL.U32 R9, R7, 0x4, RZ ;  /* 0x0000000407097824 */ /* 0x000fe200078e00ff */
[----:B------:R-:W-:Y:S02]  /*00e0*/  SHF.R.S32.HI R6, RZ, 0x7, R4 ;  /* 0x00000007ff067819 */ /* 0x000fe40000011404 */
[----:B------:R-:W-:-:S02]  /*00f0*/  LOP3.LUT R7, R4, 0xffffff80, RZ, 0xc0, !PT ;  /* 0xffffff8004077812 */ /* 0x000fc400078ec0ff */
[----:B------:R-:W-:Y:S02]  /*0100*/  LEA.HI R8, R6, R6, RZ, 0x4 ;  /* 0x0000000606087211 */ /* 0x000fe400078f20ff */
[----:B------:R-:W-:Y:S01]  /*0110*/  LOP3.LUT R9, R9, 0xffffe000, RZ, 0xc0, !PT ;  /* 0xffffe00009097812 */ /* 0x000fe200078ec0ff */
[----:B------:R-:W-:Y:S01]  /*0120*/  IMAD.IADD R4, R0, 0x1, -R7 ;  /* 0x0000000100047824 */ /* 0x000fe200078e0a07 */
[----:B------:R-:W-:-:S03]  /*0130*/  LOP3.LUT R7, R8, 0xfffff0, RZ, 0xc0, !PT ;  /* 0x00fffff008077812 */ /* 0x000fc600078ec0ff */
[----:B------:R-:W-:Y:S02]  /*0140*/  IMAD.IADD R8, R4, 0x1, R9 ;  /* 0x0000000104087824 */ /* 0x000fe400078e0209 */
[----:B------:R-:W-:-:S04]  /*0150*/  IMAD.IADD R7, R6, 0x1, -R7 ;  /* 0x0000000106077824 */ /* 0x000fc800078e0a07 */
[----:B------:R-:W-:-:S04]  /*0160*/  IMAD R7, R7, 0x100, R8 ;  /* 0x0000010007077824 */ /* 0x000fc800078e0208 */
[C---:B------:R-:W-:Y:S02]  /*0170*/  VIADD R13, R7.reuse, 0x80 ;  /* 0x00000080070d7836 */ /* 0x040fe40000000000 */
[----:B-1----:R-:W-:-:S04]  /*0180*/  IMAD.WIDE R20, R7, 0x4, R2 ;  /* 0x0000000407147825 */ /* 0x002fc800078e0202 */
[----:B------:R-:W-:Y:S02]  /*0190*/  IMAD.WIDE R12, R13, 0x4, R2 ;  /* 0x000000040d0c7825 */ /* 0x000fe400078e0202 */
[----:B------:R-:W2:Y:S04]  /*01a0*/  LDG.E.128 R20, desc[UR4][R20.64] ;  /* 0x0000000414147981 */ /* 0x000ea8000c1e1d00 */
[----:B------:R-:W2:Y:S01]  /*01b0*/  LDG.E.128 R12, desc[UR4][R12.64] ;  /* 0x000000040c0c7981 */ /* 0x000ea2000c1e1d00 */
[----:B------:R-:W-:-:S04]  /*01c0*/  VIADD R9, R7, 0x1000 ;  /* 0x0000100007097836 */ /* 0x000fc80000000000 */
[----:B------:R-:W-:-:S04]  /*01d0*/  IMAD.WIDE R8, R9, 0x4, R2 ;  /* 0x0000000409087825 */ /* 0x000fc800078e0202 */
[----:B------:R-:W-:Y:S02]  /*01e0*/  VIADD R6, R0, 0x200 ;  /* 0x0000020000067836 */ /* 0x000fe40000000000 */
[----:B------:R-:W3:Y:S01]  /*01f0*/  LDG.E.128 R8, desc[UR4][R8.64] ;  /* 0x0000000408087981 */ /* 0x000ee2000c1e1d00 */
[----:B------:R-:W-:Y:S02]  /*0200*/  VIADD R7, R7, 0x1080 ;  /* 0x0000108007077836 */ /* 0x000fe40000000000 */
[CC--:B------:R-:W-:Y:S02]  /*0210*/  LEA.HI R16, R5.reuse, R6.reuse, RZ, 0x7 ;  /* 0x0000000605107211 */ /* 0x0c0fe400078f38ff */
[----:B------:R-:W-:Y:S02]  /*0220*/  LEA.HI R5, R5, R6, RZ, 0xb ;  /* 0x0000000605057211 */ /* 0x000fe400078f58ff */
[----:B------:R-:W-:-:S03]  /*0230*/  SHF.R.S32.HI R16, RZ, 0x7, R16 ;  /* 0x00000007ff107819 */ /* 0x000fc60000011410 */
[----:B------:R-:W-:Y:S01]  /*0240*/  IMAD.SHL.U32 R6, R5, 0x4, RZ ;  /* 0x0000000405067824 */ /* 0x000fe200078e00ff */
[----:B------:R-:W-:-:S04]  /*0250*/  LEA.HI R5, R16, R16, RZ, 0x4 ;  /* 0x0000001010057211 */ /* 0x000fc800078f20ff */
[----:B------:R-:W-:Y:S02]  /*0260*/  LOP3.LUT R17, R6, 0xffffe000, RZ, 0xc0, !PT ;  /* 0xffffe00006117812 */ /* 0x000fe400078ec0ff */
[----:B------:R-:W-:-:S03]  /*0270*/  LOP3.LUT R5, R5, 0xfffff0, RZ, 0xc0, !PT ;  /* 0x00fffff005057812 */ /* 0x000fc600078ec0ff */
[----:B------:R-:W-:Y:S02]  /*0280*/  IMAD.IADD R6, R4, 0x1, R17 ;  /* 0x0000000104067824 */ /* 0x000fe400078e0211 */
[----:B------:R-:W-:Y:S02]  /*0290*/  IMAD.IADD R25, R16, 0x1, -R5 ;  /* 0x0000000110197824 */ /* 0x000fe400078e0a05 */
[----:B------:R-:W-:-:S04]  /*02a0*/  IMAD.WIDE R4, R7, 0x4, R2 ;  /* 0x0000000407047825 */ /* 0x000fc800078e0202 */
[----:B------:R-:W-:Y:S02]  /*02b0*/  IMAD R25, R25, 0x100, R6 ;  /* 0x0000010019197824 */ /* 0x000fe400078e0206 */
[----:B------:R-:W4:Y:S02]  /*02c0*/  LDG.E.128 R4, desc[UR4][R4.64] ;  /* 0x0000000404047981 */ /* 0x000f24000c1e1d00 */
[C---:B------:R-:W-:Y:S02]  /*02d0*/  VIADD R17, R25.reuse, 0x80 ;  /* 0x0000008019117836 */ /* 0x040fe40000000000 */
[----:B------:R-:W-:-:S04]  /*02e0*/  IMAD.WIDE R28, R25, 0x4, R2 ;  /* 0x00000004191c7825 */ /* 0x000fc800078e0202 */
[----:B------:R-:W-:Y:S02]  /*02f0*/  IMAD.WIDE R16, R17, 0x4, R2 ;  /* 0x0000000411107825 */ /* 0x000fe400078e0202 */
[----:B------:R-:W5:Y:S04]  /*0300*/  LDG.E.128 R28, desc[UR4][R28.64] ;  /* 0x000000041c1c7981 */ /* 0x000f68000c1e1d00 */
[----:B------:R-:W5:Y:S01]  /*0310*/  LDG.E.128 R16, desc[UR4][R16.64] ;  /* 0x0000000410107981 */ /* 0x000f62000c1e1d00 */
[C---:B--2---:R-:W-:Y:S02]  /*0320*/  FSETP.GT.AND P0, PT, R12.reuse, R20, PT ;  /* 0x000000140c00720b */ /* 0x044fe40003f04000 */
[----:B------:R-:W-:Y:S02]  /*0330*/  FSETP.GT.AND P1, PT, R13, R21, PT ;  /* 0x000000150d00720b */ /* 0x000fe40003f24000 */
[----:B------:R-:W-:-:S02]  /*0340*/  FSETP.NAN.AND P2, PT, R12, R12, PT ;  /* 0x0000000c0c00720b */ /* 0x000fc40003f48000 */
[----:B------:R-:W-:-:S07]  /*0350*/  FSETP.NAN.AND P3, PT, R13, R13, PT ;  /* 0x0000000d0d00720b */ /* 0x000fce0003f68000 */
[----:B------:R-:W-:Y:S02]  /*0360*/  @!P0 FSEL R12, R12, R20, P2 ;  /* 0x000000140c0c8208 */ /* 0x000fe40001000000 */
[C---:B------:R-:W-:Y:S02]  /*0370*/  FSETP.GT.AND P0, PT, R14.reuse, R22, PT ;  /* 0x000000160e00720b */ /* 0x040fe40003f04000 */
[----:B------:R-:W-:Y:S02]  /*0380*/  FSETP.GT.AND P2, PT, R15, R23, PT ;  /* 0x000000170f00720b */ /* 0x000fe40003f44000 */
[----:B------:R-:W-:Y:S01]  /*0390*/  @!P1 FSEL R13, R13, R21, P3 ;  /* 0x000000150d0d9208 */ /* 0x000fe20001800000 */
[----:B------:R-:W-:Y:S01]  /*03a0*/  VIADD R21, R25, 0x1000 ;  /* 0x0000100019157836 */ /* 0x000fe20000000000 */
[----:B------:R-:W-:Y:S02]  /*03b0*/  FSETP.NAN.AND P1, PT, R14, R14, PT ;  /* 0x0000000e0e00720b */ /* 0x000fe40003f28000 */
[----:B------:R-:W-:Y:S01]  /*03c0*/  FSETP.NAN.AND P3, PT, R15, R15, PT ;  /* 0x0000000f0f00720b */ /* 0x000fe20003f68000 */
[----:B------:R-:W-:-:S04]  /*03d0*/  IMAD.WIDE R20, R21, 0x4, R2 ;  /* 0x0000000415147825 */ /* 0x000fc800078e0202 */
[----:B------:R-:W-:Y:S02]  /*03e0*/  @!P0 FSEL R14, R14, R22, P1 ;  /* 0x000000160e0e8208 */ /* 0x000fe40000800000 */
[----:B------:R-:W-:Y:S02]  /*03f0*/  @!P2 FSEL R15, R15, R23, P3 ;  /* 0x000000170f0fa208 */ /* 0x000fe40001800000 */
[----:B------:R-:W2:Y:S01]  /*0400*/  LDG.E.128 R20, desc[UR4][R20.64] ;  /* 0x0000000414147981 */ /* 0x000ea2000c1e1d00 */
[----:B------:R-:W-:-:S04]  /*0410*/  VIADD R25, R25, 0x1080 ;  /* 0x0000108019197836 */ /* 0x000fc80000000000 */
[----:B------:R-:W-:-:S05]  /*0420*/  IMAD.WIDE R2, R25, 0x4, R2 ;  /* 0x0000000419027825 */ /* 0x000fca00078e0202 */
[----:B------:R1:W2:Y:S01]  /*0430*/  LDG.E.128 R24, desc[UR4][R2.64] ;  /* 0x0000000402187981 */ /* 0x0002a2000c1e1d00 */
[-C--:B---3--:R-:W-:Y:S02]  /*0440*/  FSETP.NAN.AND P4, PT, R8, R8.reuse, PT ;  /* 0x000000080800720b */ /* 0x088fe40003f88000 */
[----:B------:R-:W-:Y:S02]  /*0450*/  FSETP.GEU.AND P0, PT, R12, R8, PT ;  /* 0x000000080c00720b */ /* 0x000fe40003f0e000 */
[-C--:B------:R-:W-:Y:S02]  /*0460*/  FSETP.NAN.AND P1, PT, R10, R10.reuse, PT ;  /* 0x0000000a0a00720b */ /* 0x080fe40003f28000 */
[----:B------:R-:W-:Y:S02]  /*0470*/  FSETP.GEU.AND P2, PT, R13, R9, PT ;  /* 0x000000090d00720b */ /* 0x000fe40003f4e000 */
[----:B------:R-:W-:Y:S01]  /*0480*/  FSETP.GEU.AND P3, PT, R14, R10, PT ;  /* 0x0000000a0e00720b */ /* 0x000fe20003f6e000 */
[----:B-1----:R-:W1:Y:S04]  /*0490*/  LDC.64 R2, c[0x0][0x218] ;  /* 0x00008600ff027b82 */ /* 0x002e680000000a00 */
[----:B------:R-:W-:-:S02]  /*04a0*/  @!P4 FSEL R8, R8, R12, !P0 ;  /* 0x0000000c0808c208 */ /* 0x000fc40004000000 */
[----:B------:R-:W-:Y:S02]  /*04b0*/  FSETP.NAN.AND P0, PT, R9, R9, PT ;  /* 0x000000090900720b */ /* 0x000fe40003f08000 */
[----:B------:R-:W-:Y:S02]  /*04c0*/  @!P1 FSEL R10, R10, R14, !P3 ;  /* 0x0000000e0a0a9208 */ /* 0x000fe40005800000 */
[----:B----4-:R-:W-:-:S09]  /*04d0*/  FSETP.NAN.AND P3, PT, R4, R4, PT ;  /* 0x000000040400720b */ /* 0x010fd20003f68000 */
[----:B------:R-:W-:Y:S02]  /*04e0*/  @!P0 FSEL R9, R9, R13, !P2 ;  /* 0x0000000d09098208 */ /* 0x000fe40005000000 */
[----:B------:R-:W-:Y:S02]  /*04f0*/  FSETP.NAN.AND P2, PT, R11, R11, PT ;  /* 0x0000000b0b00720b */ /* 0x000fe40003f48000 */
[----:B------:R-:W-:Y:S02]  /*0500*/  FSETP.NAN.AND P0, PT, R5, R5, PT ;  /* 0x000000050500720b */ /* 0x000fe40003f08000 */
[----:B------:R-:W-:Y:S02]  /*0510*/  FSETP.NAN.AND P1, PT, R6, R6, PT ;  /* 0x000000060600720b */ /* 0x000fe40003f28000 */
[----:B------:R-:W-:Y:S02]  /*0520*/  FSETP.GEU.AND P4, PT, R15, R11, PT ;  /* 0x0000000b0f00720b */ /* 0x000fe40003f8e000 */
[----:B------:R-:W-:-:S05]  /*0530*/  FSETP.GEU.AND P5, PT, R8, R4, PT ;  /* 0x000000040800720b */ /* 0x000fca0003fae000 */
[----:B------:R-:W-:Y:S02]  /*0540*/  @!P2 FSEL R11, R11, R15, !P4 ;  /* 0x0000000f0b0ba208 */ /* 0x000fe40006000000 */
[----:B------:R-:W-:Y:S02]  /*0550*/  FSETP.NAN.AND P2, PT, R7, R7, PT ;  /* 0x000000070700720b */ /* 0x000fe40003f48000 */
[----:B------:R-:W-:Y:S02]  /*0560*/  @!P3 SEL R4, R4, R8, !P5 ;  /* 0x000000080404b207 */ /* 0x000fe40006800000 */
[----:B-----5:R-:W-:Y:S02]  /*0570*/  FSETP.GT.AND P3, PT, R16, R28, PT ;  /* 0x0000001c1000720b */ /* 0x020fe40003f64000 */
[----:B------:R-:W-:Y:S02]  /*0580*/  FSETP.GEU.AND P4, PT, R9, R5, PT ;  /* 0x000000050900720b */ /* 0x000fe40003f8e000 */
[----:B------:R-:W-:-:S02]  /*0590*/  FSETP.GEU.AND P5, PT, R10, R6, PT ;  /* 0x000000060a00720b */ /* 0x000fc40003fae000 */
[----:B------:R-:W-:Y:S02]  /*05a0*/  @!P0 SEL R5, R5, R9, !P4 ;  /* 0x0000000905058207 */ /* 0x000fe40006000000 */
[----:B------:R-:W-:Y:S02]  /*05b0*/  @!P1 SEL R6, R6, R10, !P5 ;  /* 0x0000000a06069207 */ /* 0x000fe40006800000 */
[----:B------:R-:W-:Y:S02]  /*05c0*/  FSETP.GT.AND P1, PT, R17, R29, PT ;  /* 0x0000001d1100720b */ /* 0x000fe40003f24000 */
[----:B------:R-:W-:Y:S02]  /*05d0*/  FSETP.GT.AND P0, PT, R18, R30, PT ;  /* 0x0000001e1200720b */ /* 0x000fe40003f04000 */
[----:B------:R-:W-:Y:S02]  /*05e0*/  FSETP.GEU.AND P5, PT, R11, R7, PT ;  /* 0x000000070b00720b */ /* 0x000fe40003fae000 */
[----:B------:R-:W-:-:S02]  /*05f0*/  FSETP.NAN.AND P4, PT, R16, R16, PT ;  /* 0x000000101000720b */ /* 0x000fc40003f88000 */
[----:B------:R-:W-:Y:S02]  /*0600*/  @!P2 SEL R7, R7, R11, !P5 ;  /* 0x0000000b0707a207 */ /* 0x000fe40006800000 */
[----:B------:R-:W-:Y:S02]  /*0610*/  @!P3 FSEL R16, R16, R28, P4 ;  /* 0x0000001c1010b208 */ /* 0x000fe40002000000 */
[----:B------:R-:W-:Y:S02]  /*0620*/  FSETP.NAN.AND P4, PT, R17, R17, PT ;  /* 0x000000111100720b */ /* 0x000fe40003f88000 */
[----:B------:R-:W-:Y:S02]  /*0630*/  FSETP.GT.AND P3, PT, R19, R31, PT ;  /* 0x0000001f1300720b */ /* 0x000fe40003f64000 */
[----:B------:R-:W-:Y:S02]  /*0640*/  FSETP.NAN.AND P5, PT, R18, R18, PT ;  /* 0x000000121200720b */ /* 0x000fe40003fa8000 */
[----:B------:R-:W-:-:S02]  /*0650*/  @!P1 FSEL R17, R17, R29, P4 ;  /* 0x0000001d11119208 */ /* 0x000fc40002000000 */
[----:B------:R-:W-:Y:S02]  /*0660*/  @!P0 FSEL R18, R18, R30, P5 ;  /* 0x0000001e12128208 */ /* 0x000fe40002800000 */
[----:B------:R-:W-:-:S05]  /*0670*/  FSETP.NAN.AND P4, PT, R19, R19, PT ;  /* 0x000000131300720b */ /* 0x000fca0003f88000 */
[----:B------:R-:W-:Y:S01]  /*0680*/  @!P3 FSEL R19, R19, R31, P4 ;  /* 0x0000001f1313b208 */ /* 0x000fe20002000000 */
[----:B-1----:R-:W-:-:S05]  /*0690*/  IMAD.WIDE R2, R0, 0x4, R2 ;  /* 0x0000000400027825 */ /* 0x002fca00078e0202 */
[----:B------:R-:W-:Y:S01]  /*06a0*/  STG.E.128 desc[UR4][R2.64], R4 ;  /* 0x0000000402007986 */ /* 0x000fe2000c101d04 */
[----:B--2---:R-:W-:Y:S02]  /*06b0*/  FSETP.NAN.AND P2, PT, R20, R20, PT ;  /* 0x000000141400720b */ /* 0x004fe40003f48000 */
[-C--:B------:R-:W-:Y:S02]  /*06c0*/  FSETP.NAN.AND P0, PT, R21, R21.reuse, PT ;  /* 0x000000151500720b */ /* 0x080fe40003f08000 */
[----:B------:R-:W-:Y:S02]  /*06d0*/  FSETP.NAN.AND P1, PT, R22, R22, PT ;  /* 0x000000161600720b */ /* 0x000fe40003f28000 */
[----:B------:R-:W-:Y:S02]  /*06e0*/  FSETP.GEU.AND P5, PT, R16, R20, PT ;  /* 0x000000141000720b */ /* 0x000fe40003fae000 */
[----:B------:R-:W-:-:S05]  /*06f0*/  FSETP.GEU.AND P4, PT, R17, R21, PT ;  /* 0x000000151100720b */ /* 0x000fca0003f8e000 */
[----:B------:R-:W-:Y:S02]  /*0700*/  @!P2 FSEL R20, R20, R16, !P5 ;  /* 0x000000101414a208 */ /* 0x000fe40006800000 */
[----:B------:R-:W-:Y:S02]  /*0710*/  FSETP.NAN.AND P2, PT, R23, R23, PT ;  /* 0x000000171700720b */ /* 0x000fe40003f48000 */
[----:B------:R-:W-:Y:S02]  /*0720*/  FSETP.NAN.AND P3, PT, R24, R24, PT ;  /* 0x000000181800720b */ /* 0x000fe40003f68000 */
[----:B------:R-:W-:Y:S02]  /*0730*/  FSETP.GEU.AND P5, PT, R18, R22, PT ;  /* 0x000000161200720b */ /* 0x000fe40003fae000 */
[----:B------:R-:W-:Y:S02]  /*0740*/  @!P0 FSEL R21, R21, R17, !P4 ;  /* 0x0000001115158208 */ /* 0x000fe40006000000 */
[----:B------:R-:W-:-:S02]  /*0750*/  @!P1 FSEL R22, R22, R18, !P5 ;  /* 0x0000001216169208 */ /* 0x000fc40006800000 */
[----:B------:R-:W-:Y:S02]  /*0760*/  FSETP.NAN.AND P0, PT, R25, R25, PT ;  /* 0x000000191900720b */ /* 0x000fe40003f08000 */
[----:B------:R-:W-:Y:S02]  /*0770*/  FSETP.NAN.AND P4, PT, R26, R26, PT ;  /* 0x0000001a1a00720b */ /* 0x000fe40003f88000 */
[----:B------:R-:W-:Y:S02]  /*0780*/  FSETP.NAN.AND P1, PT, R27, R27, PT ;  /* 0x0000001b1b00720b */ /* 0x000fe40003f28000 */
[----:B------:R-:W-:Y:S02]  /*0790*/  FSETP.GEU.AND P5, PT, R19, R23, PT ;  /* 0x000000171300720b */ /* 0x000fe40003fae000 */
[----:B------:R-:W-:Y:S02]  /*07a0*/  FSETP.GEU.AND P6, PT, R20, R24, PT ;  /* 0x000000181400720b */ /* 0x000fe40003fce000 */
[----:B------:R-:W-:-:S02]  /*07b0*/  @!P2 FSEL R23, R23, R19, !P5 ;  /* 0x000000131717a208 */ /* 0x000fc40006800000 */
[----:B------:R-:W-:Y:S02]  /*07c0*/  @!P3 SEL R24, R24, R20, !P6 ;  /* 0x000000141818b207 */ /* 0x000fe40007000000 */
[----:B------:R-:W-:Y:S02]  /*07d0*/  FSETP.GEU.AND P2, PT, R21, R25, PT ;  /* 0x000000191500720b */ /* 0x000fe40003f4e000 */
[----:B------:R-:W-:Y:S02]  /*07e0*/  FSETP.GEU.AND P3, PT, R22, R26, PT ;  /* 0x0000001a1600720b */ /* 0x000fe40003f6e000 */
[----:B------:R-:W-:Y:S02]  /*07f0*/  FSETP.GEU.AND P5, PT, R23, R27, PT ;  /* 0x0000001b1700720b */ /* 0x000fe40003fae000 */
[----:B------:R-:W-:Y:S02]  /*0800*/  @!P0 SEL R25, R25, R21, !P2 ;  /* 0x0000001519198207 */ /* 0x000fe40005000000 */
[----:B------:R-:W-:-:S02]  /*0810*/  @!P4 SEL R26, R26, R22, !P3 ;  /* 0x000000161a1ac207 */ /* 0x000fc40005800000 */
[----:B------:R-:W-:-:S05]  /*0820*/  @!P1 SEL R27, R27, R23, !P5 ;  /* 0x000000171b1b9207 */ /* 0x000fca0006800000 */
[----:B------:R-:W-:Y:S01]  /*0830*/  STG.E.128 desc[UR4][R2.64+0x800], R24 ;  /* 0x0008001802007986 */ /* 0x000fe2000c101d04 */
[----:B------:R-:W-:Y:S05]  /*0840*/  EXIT ;  /* 0x000000000000794d */ /* 0x000fea0003800000 */
.L_x_0:
[----:B------:R-:W-:-:S00]  /*0850*/  BRA `(.L_x_0) ;  /* 0xfffffffc00fc7947 */ /* 0x000fc0000383ffff */
[----:B------:R-:W-:-:S00]  /*0860*/  NOP ;  /* 0x0000000000007918 */ /* 0x000fc00000000000 */
        /* <DEDUP_REMOVED lines=9> */
.L_x_1:


//--------------------- .nv.constant0.triton_poi_fused_convolution_max_pool2d_with_indices_relu_19 --------------------------
	.section	.nv.constant0.triton_poi_fused_convolution_max_pool2d_with_indices_relu_19,"a",@progbits
	.sectionflags	@""
	.align	4
.nv.constant0.triton_poi_fused_convolution_max_pool2d_with_indices_relu_19:
	.zero		548
